//
// Generated by NVIDIA NVVM Compiler
//
// Compiler Build ID: CL-36424714
// Cuda compilation tools, release 13.0, V13.0.88
// Based on NVVM 20.0.0
//

.version 9.0
.target sm_100
.address_size 64

	// .globl	_Z44printSuccessForCorrectExecutionConfigurationv
.extern .func  (.param .b32 func_retval0) vprintf
(
	.param .b64 vprintf_param_0,
	.param .b64 vprintf_param_1
)
;
.global .align 1 .b8 $str[10] = {83, 117, 99, 99, 101, 115, 115, 33, 10};
.global .align 1 .b8 $str$1[59] = {70, 97, 105, 108, 117, 114, 101, 46, 32, 85, 112, 100, 97, 116, 101, 32, 116, 104, 101, 32, 101, 120, 101, 99, 117, 116, 105, 111, 110, 32, 99, 111, 110, 102, 105, 103, 117, 114, 97, 116, 105, 111, 110, 32, 97, 115, 32, 110, 101, 99, 101, 115, 115, 97, 114, 121, 46, 10};

.visible .entry _Z44printSuccessForCorrectExecutionConfigurationv()
{
	.reg .pred 	%p<2>;
	.reg .b32 	%r<8>;
	.reg .b64 	%rd<5>;

	mov.u32 	%r1, %tid.x;
	mov.u32 	%r2, %ctaid.x;
	or.b32  	%r3, %r1, %r2;
	setp.ne.s32 	%p1, %r3, 0;
	@%p1 bra 	$L__BB0_2;
	mov.u64 	%rd3, $str;
	cvta.global.u64 	%rd4, %rd3;
	{ // callseq 1, 0
	.param .b64 param0;
	st.param.b64 	[param0], %rd4;
	.param .b64 param1;
	st.param.b64 	[param1], 0;
	.param .b32 retval0;
	call.uni (retval0), 
	vprintf, 
	(
	param0, 
	param1
	);
	ld.param.b32 	%r6, [retval0];
	} // callseq 1
	bra.uni 	$L__BB0_3;
$L__BB0_2:
	mov.u64 	%rd1, $str$1;
	cvta.global.u64 	%rd2, %rd1;
	{ // callseq 0, 0
	.param .b64 param0;
	st.param.b64 	[param0], %rd2;
	.param .b64 param1;
	st.param.b64 	[param1], 0;
	.param .b32 retval0;
	call.uni (retval0), 
	vprintf, 
	(
	param0, 
	param1
	);
	ld.param.b32 	%r4, [retval0];
	} // callseq 0
$L__BB0_3:
	ret;

}


// ===== COMPILED SASS (sm_100) =====

	.target	sm_100

	.elftype	@"ET_EXEC"


//--------------------- .note.nv.tkinfo           --------------------------
	.section	.note.nv.tkinfo,"",@"SHT_NOTE"
	.sectionflags	@"SHF_NOTE_NV_TKINFO"
	.tkinfo
        /*0018*/ 	.word	0x00000002
        /*0030*/ 	.string	""
        /*0030*/ 	.string	"ptxas"
        /*0030*/ 	.string	"Cuda compilation tools, release 13.0, V13.0.88"
        /*0030*/ 	.string	"Build cuda_13.0.r13.0/compiler.36424714_0"
        /*0030*/ 	.string	"-arch sm_100 -m 64 "



//--------------------- .note.nv.cuinfo           --------------------------
	.section	.note.nv.cuinfo,"",@"SHT_NOTE"
	.sectionflags	@"SHF_NOTE_NV_CUINFO"
        /*0018*/ 	.short	0x0002
        /*001a*/ 	.short	0x0064
        /*001c*/ 	.short	0x0082
	.zero		2


//--------------------- .nv.info                  --------------------------
	.section	.nv.info,"",@"SHT_CUDA_INFO"
	.align	4


	//----- nvinfo : EIATTR_REGCOUNT
	.align		4
        /*0000*/ 	.byte	0x04, 0x2f
        /*0002*/ 	.short	(.L_3 - .L_2)
	.align		4
.L_2:
        /*0004*/ 	.word	index@(_Z44printSuccessForCorrectExecutionConfigurationv)
        /*0008*/ 	.word	0x00000018


	//----- nvinfo : EIATTR_FRAME_SIZE
	.align		4
.L_3:
        /*000c*/ 	.byte	0x04, 0x11
        /*000e*/ 	.short	(.L_5 - .L_4)
	.align		4
.L_4:
        /*0010*/ 	.word	index@(_Z44printSuccessForCorrectExecutionConfigurationv)
        /*0014*/ 	.word	0x00000000


	//----- nvinfo : EIATTR_MIN_STACK_SIZE
	.align		4
.L_5:
        /*0018*/ 	.byte	0x04, 0x12
        /*001a*/ 	.short	(.L_7 - .L_6)
	.align		4
.L_6:
        /*001c*/ 	.word	index@(_Z44printSuccessForCorrectExecutionConfigurationv)
        /*0020*/ 	.word	0x00000000
.L_7:


//--------------------- .nv.compat                --------------------------
	.section	.nv.compat,"",@"SHT_CUDA_COMPAT_INFO"
	.align	4
        /*0000*/ 	.byte	0x02, 0x09, 0x00, 0x00, 0x02, 0x02, 0x01, 0x00, 0x02, 0x05, 0x05, 0x00, 0x03, 0x07, 0x01, 0x01
        /*0010*/ 	.byte	0x02, 0x03, 0x00, 0x00, 0x02, 0x06, 0x01, 0x00, 0x04, 0x0b, 0x08, 0x00, 0x09, 0x00, 0x00, 0x00
        /*0020*/ 	.byte	0x00, 0x00, 0x00, 0x00


//--------------------- .nv.info._Z44printSuccessForCorrectExecutionConfigurationv --------------------------
	.section	.nv.info._Z44printSuccessForCorrectExecutionConfigurationv,"",@"SHT_CUDA_INFO"
	.sectionflags	@""
	.align	4


	//----- nvinfo : EIATTR_CUDA_API_VERSION
	.align		4
        /*0000*/ 	.byte	0x04, 0x37
        /*0002*/ 	.short	(.L_9 - .L_8)
.L_8:
        /*0004*/ 	.word	0x00000082


	//----- nvinfo : EIATTR_SPARSE_MMA_MASK
	.align		4
.L_9:
        /*0008*/ 	.byte	0x03, 0x50
        /*000a*/ 	.short	0x0000


	//----- nvinfo : EIATTR_MAXREG_COUNT
	.align		4
        /*000c*/ 	.byte	0x03, 0x1b
        /*000e*/ 	.short	0x00ff


	//----- nvinfo : EIATTR_EXTERNS
	.align		4
        /*0010*/ 	.byte	0x04, 0x0f
        /*0012*/ 	.short	(.L_11 - .L_10)


	//   ....[0]....
	.align		4
.L_10:
        /*0014*/ 	.word	index@(vprintf)


	//----- nvinfo : EIATTR_MERCURY_ISA_VERSION
	.align		4
.L_11:
        /*0018*/ 	.byte	0x03, 0x5f
        /*001a*/ 	.short	0x0101


	//----- nvinfo : EIATTR_VRC_CTA_INIT_COUNT
	.align		4
        /*001c*/ 	.byte	0x02, 0x4a
	.zero		1
	.zero		1


	//----- nvinfo : EIATTR_SYSCALL_OFFSETS
	.align		4
        /*0020*/ 	.byte	0x04, 0x46
        /*0022*/ 	.short	(.L_13 - .L_12)


	//   ....[0]....
.L_12:
        /*0024*/ 	.word	0x000000c0


	//   ....[1]....
        /*0028*/ 	.word	0x00000150


	//----- nvinfo : EIATTR_EXIT_INSTR_OFFSETS
	.align		4
.L_13:
        /*002c*/ 	.byte	0x04, 0x1c
        /*002e*/ 	.short	(.L_15 - .L_14)


	//   ....[0]....
.L_14:
        /*0030*/ 	.word	0x000000d0


	//   ....[1]....
        /*0034*/ 	.word	0x00000160


	//----- nvinfo : EIATTR_CRS_STACK_SIZE
	.align		4
.L_15:
        /*0038*/ 	.byte	0x04, 0x1e
        /*003a*/ 	.short	(.L_17 - .L_16)
.L_16:
        /*003c*/ 	.word	0x00000000


	//----- nvinfo : EIATTR_SW_WAR
	.align		4
.L_17:
        /*0040*/ 	.byte	0x04, 0x36
        /*0042*/ 	.short	(.L_19 - .L_18)
.L_18:
        /*0044*/ 	.word	0x00000008
.L_19:


//--------------------- .nv.callgraph             --------------------------
	.section	.nv.callgraph,"",@"SHT_CUDA_CALLGRAPH"
	.align	4
	.sectionentsize	8
	.align		4
        /*0000*/ 	.word	0x00000000
	.align		4
        /*0004*/ 	.word	0xffffffff
	.align		4
        /*0008*/ 	.word	index@(_Z44printSuccessForCorrectExecutionConfigurationv)
	.align		4
        /*000c*/ 	.word	index@(vprintf)
	.align		4
        /*0010*/ 	.word	0x00000000
	.align		4
        /*0014*/ 	.word	0xfffffffe
	.align		4
        /*0018*/ 	.word	0x00000000
	.align		4
        /*001c*/ 	.word	0xfffffffd
	.align		4
        /*0020*/ 	.word	0x00000000
	.align		4
        /*0024*/ 	.word	0xfffffffc


//--------------------- .nv.constant4             --------------------------
	.section	.nv.constant4,"a",@progbits
	.align	8
	.align		8
.nv.constant4:
        /*0000*/ 	.dword	vprintf
	.align		8
        /*0008*/ 	.dword	$str
	.align		8
        /*0010*/ 	.dword	$str$1


//--------------------- .text._Z44printSuccessForCorrectExecutionConfigurationv --------------------------
	.section	.text._Z44printSuccessForCorrectExecutionConfigurationv,"ax",@progbits
	.align	128
        .global         _Z44printSuccessForCorrectExecutionConfigurationv
        .type           _Z44printSuccessForCorrectExecutionConfigurationv,@function
        .size           _Z44printSuccessForCorrectExecutionConfigurationv,(.L_x_4 - _Z44printSuccessForCorrectExecutionConfigurationv)
        .other          _Z44printSuccessForCorrectExecutionConfigurationv,@"STO_CUDA_ENTRY STV_DEFAULT"
_Z44printSuccessForCorrectExecutionConfigurationv:
.text._Z44printSuccessForCorrectExecutionConfigurationv:
[----:B------:R-:W0:Y:S01]  /*0000*/  LDC R1, c[0x0][0x37c] ;  /* 0x0000df00ff017b82 */ /* 0x000e220000000800 */
[----:B------:R-:W1:Y:S07]  /*0010*/  S2R R0, SR_TID.X ;  /* 0x0000000000007919 */ /* 0x000e6e0000002100 */
[----:B------:R-:W1:Y:S02]  /*0020*/  S2UR UR4, SR_CTAID.X ;  /* 0x00000000000479c3 */ /* 0x000e640000002500 */
[----:B-1----:R-:W-:-:S13]  /*0030*/  LOP3.LUT P0, RZ, R0, UR4, RZ, 0xfc, !PT ;  /* 0x0000000400ff7c12 */ /* 0x002fda000f80fcff */
[----:B------:R-:W-:Y:S05]  /*0040*/  @P0 BRA `(.L_x_0) ;  /* 0x0000000000240947 */ /* 0x000fea0003800000 */
[----:B------:R-:W-:Y:S01]  /*0050*/  MOV R0, 0x0 ;  /* 0x0000000000007802 */ /* 0x000fe20000000f00 */
[----:B------:R-:W1:Y:S01]  /*0060*/  LDCU.64 UR4, c[0x4][0x8] ;  /* 0x01000100ff0477ac */ /* 0x000e620008000a00 */
[----:B------:R-:W-:Y:S02]  /*0070*/  CS2R R6, SRZ ;  /* 0x0000000000067805 */ /* 0x000fe4000001ff00 */
[----:B------:R2:W3:Y:S01]  /*0080*/  LDC.64 R2, c[0x4][R0] ;  /* 0x0100000000027b82 */ /* 0x0004e20000000a00 */
[----:B-1----:R-:W-:Y:S02]  /*0090*/  IMAD.U32 R4, RZ, RZ, UR4 ;  /* 0x00000004ff047e24 */ /* 0x002fe4000f8e00ff */
[----:B--2---:R-:W-:-:S07]  /*00a0*/  IMAD.U32 R5, RZ, RZ, UR5 ;  /* 0x00000005ff057e24 */ /* 0x004fce000f8e00ff */
[----:B------:R-:W-:-:S07]  /*00b0*/  LEPC R20, `(.L_x_1) ;  /* 0x000000001014794e */ /* 0x000fce0000000000 */
[----:B0--3--:R-:W-:Y:S05]  /*00c0*/  CALL.ABS.NOINC R2 ;  /* 0x0000000002007343 */ /* 0x009fea0003c00000 */
.L_x_1:
[----:B------:R-:W-:Y:S05]  /*00d0*/  EXIT ;  /* 0x000000000000794d */ /* 0x000fea0003800000 */
.L_x_0:
        /* <DEDUP_REMOVED lines=8> */
.L_x_2:
[----:B------:R-:W-:Y:S05]  /*0160*/  EXIT ;  /* 0x000000000000794d */ /* 0x000fea0003800000 */
.L_x_3:
[----:B------:R-:W-:-:S00]  /*0170*/  BRA `(.L_x_3) ;  /* 0xfffffffc00fc7947 */ /* 0x000fc0000383ffff */
[----:B------:R-:W-:-:S00]  /*0180*/  NOP ;  /* 0x0000000000007918 */ /* 0x000fc00000000000 */
[----:B------:R-:W-:-:S00]  /*0190*/  NOP ;  /* 0x0000000000007918 */ /* 0x000fc00000000000 */
[----:B------:R-:W-:-:S00]  /*01a0*/  NOP ;  /* 0x0000000000007918 */ /* 0x000fc00000000000 */
[----:B------:R-:W-:-:S00]  /*01b0*/  NOP ;  /* 0x0000000000007918 */ /* 0x000fc00000000000 */
[----:B------:R-:W-:-:S00]  /*01c0*/  NOP ;  /* 0x0000000000007918 */ /* 0x000fc00000000000 */
[----:B------:R-:W-:-:S00]  /*01d0*/  NOP ;  /* 0x0000000000007918 */ /* 0x000fc00000000000 */
[----:B------:R-:W-:-:S00]  /*01e0*/  NOP ;  /* 0x0000000000007918 */ /* 0x000fc00000000000 */
[----:B------:R-:W-:-:S00]  /*01f0*/  NOP ;  /* 0x0000000000007918 */ /* 0x000fc00000000000 */
.L_x_4:


//--------------------- .nv.global.init           --------------------------
	.section	.nv.global.init,"aw",@progbits
.nv.global.init:
	.type		$str,@object
	.size		$str,($str$1 - $str)
$str:
        /*0000*/ 	.byte	0x53, 0x75, 0x63, 0x63, 0x65, 0x73, 0x73, 0x21, 0x0a, 0x00
	.type		$str$1,@object
	.size		$str$1,(.L_1 - $str$1)
$str$1:
        /*000a*/ 	.byte	0x46, 0x61, 0x69, 0x6c, 0x75, 0x72, 0x65, 0x2e, 0x20, 0x55, 0x70, 0x64, 0x61, 0x74, 0x65, 0x20
        /*001a*/ 	.byte	0x74, 0x68, 0x65, 0x20, 0x65, 0x78, 0x65, 0x63, 0x75, 0x74, 0x69, 0x6f, 0x6e, 0x20, 0x63, 0x6f
        /*002a*/ 	.byte	0x6e, 0x66, 0x69, 0x67, 0x75, 0x72, 0x61, 0x74, 0x69, 0x6f, 0x6e, 0x20, 0x61, 0x73, 0x20, 0x6e
        /*003a*/ 	.byte	0x65, 0x63, 0x65, 0x73, 0x73, 0x61, 0x72, 0x79, 0x2e, 0x0a, 0x00
.L_1:


//--------------------- .nv.shared.reserved.0     --------------------------
	.section	.nv.shared.reserved.0,"aw",@nobits
	.weak		__nv_reservedSMEM_offset_0_alias
	.size		__nv_reservedSMEM_offset_0_alias, 0, 64
	.other		__nv_reservedSMEM_offset_0_alias,@"STO_CUDA_RESERVED_SHARED STV_DEFAULT"
__nv_reservedSMEM_offset_0_alias:
	.zero		0
	.zero		64


//--------------------- .nv.constant0._Z44printSuccessForCorrectExecutionConfigurationv --------------------------
	.section	.nv.constant0._Z44printSuccessForCorrectExecutionConfigurationv,"a",@progbits
	.sectionflags	@""
	.align	4
.nv.constant0._Z44printSuccessForCorrectExecutionConfigurationv:
	.zero		896


//--------------------- SYMBOLS --------------------------

	.type		.nv.reservedSmem.offset0,@object
	.size		.nv.reservedSmem.offset0,0x4
	.type		vprintf,@function
